//
// Generated by NVIDIA NVVM Compiler
//
// Compiler Build ID: CL-36424714
// Cuda compilation tools, release 13.0, V13.0.88
// Based on NVVM 20.0.0
//

.version 9.0
.target sm_100
.address_size 64

	// .globl	reduce
.extern .shared .align 16 .b8 sdata[];

.visible .entry reduce(
	.param .u64 .ptr .align 1 reduce_param_0,
	.param .u64 .ptr .align 1 reduce_param_1,
	.param .u32 reduce_param_2
)
{
	.reg .pred 	%p<27>;
	.reg .b32 	%r<100>;
	.reg .b64 	%rd<9>;

	ld.param.u64 	%rd2, [reduce_param_0];
	ld.param.u64 	%rd1, [reduce_param_1];
	ld.param.u32 	%r42, [reduce_param_2];
	cvta.to.global.u64 	%rd3, %rd2;
	mov.u32 	%r43, %ntid.x;
	mov.u32 	%r1, %ctaid.x;
	mul.lo.s32 	%r44, %r43, %r1;
	sub.s32 	%r45, %r42, %r44;
	min.u32 	%r2, %r43, %r45;
	mov.u32 	%r3, %tid.x;
	add.s32 	%r46, %r44, %r3;
	mov.u32 	%r4, %ctaid.y;
	mad.lo.s32 	%r47, %r42, %r4, %r46;
	shl.b32 	%r48, %r47, 1;
	mul.wide.u32 	%rd4, %r48, 4;
	add.s64 	%rd5, %rd3, %rd4;
	ld.global.u32 	%r49, [%rd5];
	shl.b32 	%r50, %r3, 3;
	mov.u32 	%r51, sdata;
	add.s32 	%r5, %r51, %r50;
	ld.global.u32 	%r52, [%rd5+4];
	st.shared.v2.u32 	[%r5], {%r49, %r52};
	bar.sync 	0;
	setp.eq.s32 	%p1, %r45, 0;
	@%p1 bra 	$L__BB0_31;
	add.s32 	%r6, %r2, 1;
	shr.u32 	%r7, %r6, 1;
	and.b32  	%r8, %r7, 3;
	setp.eq.s32 	%p2, %r8, 0;
	mov.u32 	%r95, %r7;
	@%p2 bra 	$L__BB0_9;
	add.s32 	%r90, %r3, %r7;
	shl.b32 	%r53, %r90, 3;
	add.s32 	%r91, %r51, %r53;
	neg.s32 	%r89, %r8;
	and.b32  	%r95, %r7, 2147483644;
	mov.u32 	%r92, %r7;
$L__BB0_3:
	.pragma "nounroll";
	setp.ge.u32 	%p3, %r3, %r92;
	setp.ge.u32 	%p4, %r90, %r2;
	or.pred  	%p5, %p3, %p4;
	@%p5 bra 	$L__BB0_8;
	ld.shared.u32 	%r56, [%r5];
	ld.shared.u32 	%r57, [%r91];
	min.s32 	%r58, %r56, %r57;
	st.shared.u32 	[%r5], %r58;
	ld.shared.u32 	%r59, [%r91];
	setp.lt.s32 	%p6, %r58, %r59;
	@%p6 bra 	$L__BB0_6;
	ld.shared.u32 	%r93, [%r91+4];
	bra.uni 	$L__BB0_7;
$L__BB0_6:
	ld.shared.u32 	%r93, [%r5+4];
$L__BB0_7:
	st.shared.u32 	[%r5+4], %r93;
$L__BB0_8:
	bar.sync 	0;
	add.s32 	%r92, %r92, -1;
	add.s32 	%r91, %r91, -8;
	add.s32 	%r90, %r90, -1;
	add.s32 	%r89, %r89, 1;
	setp.ne.s32 	%p7, %r89, 0;
	@%p7 bra 	$L__BB0_3;
$L__BB0_9:
	add.s32 	%r60, %r7, -1;
	setp.lt.u32 	%p8, %r60, 3;
	@%p8 bra 	$L__BB0_31;
$L__BB0_10:
	setp.ge.u32 	%p9, %r3, %r95;
	add.s32 	%r26, %r95, %r3;
	setp.ge.u32 	%p10, %r26, %r2;
	shl.b32 	%r61, %r26, 3;
	add.s32 	%r27, %r51, %r61;
	or.pred  	%p11, %p9, %p10;
	@%p11 bra 	$L__BB0_15;
	ld.shared.u32 	%r63, [%r5];
	ld.shared.u32 	%r64, [%r27];
	min.s32 	%r65, %r63, %r64;
	st.shared.u32 	[%r5], %r65;
	ld.shared.u32 	%r66, [%r27];
	setp.ge.s32 	%p12, %r65, %r66;
	@%p12 bra 	$L__BB0_13;
	ld.shared.u32 	%r96, [%r5+4];
	bra.uni 	$L__BB0_14;
$L__BB0_13:
	ld.shared.u32 	%r96, [%r27+4];
$L__BB0_14:
	st.shared.u32 	[%r5+4], %r96;
$L__BB0_15:
	bar.sync 	0;
	add.s32 	%r67, %r95, -1;
	setp.ge.u32 	%p13, %r3, %r67;
	add.s32 	%r68, %r26, -1;
	setp.ge.u32 	%p14, %r68, %r2;
	or.pred  	%p15, %p13, %p14;
	@%p15 bra 	$L__BB0_20;
	ld.shared.u32 	%r69, [%r5];
	ld.shared.u32 	%r70, [%r27+-8];
	min.s32 	%r71, %r69, %r70;
	st.shared.u32 	[%r5], %r71;
	ld.shared.u32 	%r72, [%r27+-8];
	setp.lt.s32 	%p16, %r71, %r72;
	@%p16 bra 	$L__BB0_18;
	ld.shared.u32 	%r97, [%r27+-4];
	bra.uni 	$L__BB0_19;
$L__BB0_18:
	ld.shared.u32 	%r97, [%r5+4];
$L__BB0_19:
	st.shared.u32 	[%r5+4], %r97;
$L__BB0_20:
	bar.sync 	0;
	add.s32 	%r73, %r95, -2;
	setp.ge.u32 	%p17, %r3, %r73;
	add.s32 	%r74, %r26, -2;
	setp.ge.u32 	%p18, %r74, %r2;
	or.pred  	%p19, %p17, %p18;
	@%p19 bra 	$L__BB0_25;
	ld.shared.u32 	%r75, [%r5];
	ld.shared.u32 	%r76, [%r27+-16];
	min.s32 	%r77, %r75, %r76;
	st.shared.u32 	[%r5], %r77;
	ld.shared.u32 	%r78, [%r27+-16];
	setp.lt.s32 	%p20, %r77, %r78;
	@%p20 bra 	$L__BB0_23;
	ld.shared.u32 	%r98, [%r27+-12];
	bra.uni 	$L__BB0_24;
$L__BB0_23:
	ld.shared.u32 	%r98, [%r5+4];
$L__BB0_24:
	st.shared.u32 	[%r5+4], %r98;
$L__BB0_25:
	bar.sync 	0;
	add.s32 	%r79, %r95, -3;
	setp.ge.u32 	%p21, %r3, %r79;
	add.s32 	%r80, %r26, -3;
	setp.ge.u32 	%p22, %r80, %r2;
	or.pred  	%p23, %p21, %p22;
	@%p23 bra 	$L__BB0_30;
	ld.shared.u32 	%r81, [%r5];
	ld.shared.u32 	%r82, [%r27+-24];
	min.s32 	%r83, %r81, %r82;
	st.shared.u32 	[%r5], %r83;
	ld.shared.u32 	%r84, [%r27+-24];
	setp.lt.s32 	%p24, %r83, %r84;
	@%p24 bra 	$L__BB0_28;
	ld.shared.u32 	%r99, [%r27+-20];
	bra.uni 	$L__BB0_29;
$L__BB0_28:
	ld.shared.u32 	%r99, [%r5+4];
$L__BB0_29:
	st.shared.u32 	[%r5+4], %r99;
$L__BB0_30:
	bar.sync 	0;
	add.s32 	%r95, %r95, -4;
	setp.ne.s32 	%p25, %r95, 0;
	@%p25 bra 	$L__BB0_10;
$L__BB0_31:
	mov.u32 	%r85, %nctaid.x;
	mad.lo.s32 	%r41, %r4, %r85, %r1;
	setp.ne.s32 	%p26, %r3, 0;
	@%p26 bra 	$L__BB0_33;
	ld.shared.v2.u32 	{%r86, %r87}, [sdata];
	shl.b32 	%r88, %r41, 1;
	cvta.to.global.u64 	%rd6, %rd1;
	mul.wide.s32 	%rd7, %r88, 4;
	add.s64 	%rd8, %rd6, %rd7;
	st.global.u32 	[%rd8], %r86;
	st.global.u32 	[%rd8+4], %r87;
$L__BB0_33:
	ret;

}


// ===== COMPILED SASS (sm_100) =====

	.target	sm_100

	.elftype	@"ET_EXEC"


//--------------------- .note.nv.tkinfo           --------------------------
	.section	.note.nv.tkinfo,"",@"SHT_NOTE"
	.sectionflags	@"SHF_NOTE_NV_TKINFO"
	.tkinfo
        /*0018*/ 	.word	0x00000002
        /*0030*/ 	.string	""
        /*0030*/ 	.string	"ptxas"
        /*0030*/ 	.string	"Cuda compilation tools, release 13.0, V13.0.88"
        /*0030*/ 	.string	"Build cuda_13.0.r13.0/compiler.36424714_0"
        /*0030*/ 	.string	"-arch sm_100 -m 64 "



//--------------------- .note.nv.cuinfo           --------------------------
	.section	.note.nv.cuinfo,"",@"SHT_NOTE"
	.sectionflags	@"SHF_NOTE_NV_CUINFO"
        /*0018*/ 	.short	0x0002
        /*001a*/ 	.short	0x0064
        /*001c*/ 	.short	0x0082
	.zero		2


//--------------------- .nv.info                  --------------------------
	.section	.nv.info,"",@"SHT_CUDA_INFO"
	.align	4


	//----- nvinfo : EIATTR_REGCOUNT
	.align		4
        /*0000*/ 	.byte	0x04, 0x2f
        /*0002*/ 	.short	(.L_1 - .L_0)
	.align		4
.L_0:
        /*0004*/ 	.word	index@(reduce)
        /*0008*/ 	.word	0x00000010


	//----- nvinfo : EIATTR_FRAME_SIZE
	.align		4
.L_1:
        /*000c*/ 	.byte	0x04, 0x11
        /*000e*/ 	.short	(.L_3 - .L_2)
	.align		4
.L_2:
        /*0010*/ 	.word	index@(reduce)
        /*0014*/ 	.word	0x00000000


	//----- nvinfo : EIATTR_MIN_STACK_SIZE
	.align		4
.L_3:
        /*0018*/ 	.byte	0x04, 0x12
        /*001a*/ 	.short	(.L_5 - .L_4)
	.align		4
.L_4:
        /*001c*/ 	.word	index@(reduce)
        /*0020*/ 	.word	0x00000000
.L_5:


//--------------------- .nv.compat                --------------------------
	.section	.nv.compat,"",@"SHT_CUDA_COMPAT_INFO"
	.align	4
        /*0000*/ 	.byte	0x02, 0x09, 0x00, 0x00, 0x02, 0x02, 0x01, 0x00, 0x02, 0x05, 0x05, 0x00, 0x03, 0x07, 0x01, 0x01
        /*0010*/ 	.byte	0x02, 0x03, 0x00, 0x00, 0x02, 0x06, 0x01, 0x00, 0x04, 0x0b, 0x08, 0x00, 0x09, 0x00, 0x00, 0x00
        /*0020*/ 	.byte	0x00, 0x00, 0x00, 0x00


//--------------------- .nv.info.reduce           --------------------------
	.section	.nv.info.reduce,"",@"SHT_CUDA_INFO"
	.sectionflags	@""
	.align	4


	//----- nvinfo : EIATTR_CUDA_API_VERSION
	.align		4
        /*0000*/ 	.byte	0x04, 0x37
        /*0002*/ 	.short	(.L_7 - .L_6)
.L_6:
        /*0004*/ 	.word	0x00000082


	//----- nvinfo : EIATTR_KPARAM_INFO
	.align		4
.L_7:
        /*0008*/ 	.byte	0x04, 0x17
        /*000a*/ 	.short	(.L_9 - .L_8)
.L_8:
        /*000c*/ 	.word	0x00000000
        /*0010*/ 	.short	0x0002
        /*0012*/ 	.short	0x0010
        /*0014*/ 	.byte	0x00, 0xf0, 0x11, 0x00


	//----- nvinfo : EIATTR_KPARAM_INFO
	.align		4
.L_9:
        /*0018*/ 	.byte	0x04, 0x17
        /*001a*/ 	.short	(.L_11 - .L_10)
.L_10:
        /*001c*/ 	.word	0x00000000
        /*0020*/ 	.short	0x0001
        /*0022*/ 	.short	0x0008
        /*0024*/ 	.byte	0x00, 0xf5, 0x21, 0x00


	//----- nvinfo : EIATTR_KPARAM_INFO
	.align		4
.L_11:
        /*0028*/ 	.byte	0x04, 0x17
        /*002a*/ 	.short	(.L_13 - .L_12)
.L_12:
        /*002c*/ 	.word	0x00000000
        /*0030*/ 	.short	0x0000
        /*0032*/ 	.short	0x0000
        /*0034*/ 	.byte	0x00, 0xf5, 0x21, 0x00


	//----- nvinfo : EIATTR_SPARSE_MMA_MASK
	.align		4
.L_13:
        /*0038*/ 	.byte	0x03, 0x50
        /*003a*/ 	.short	0x0000


	//----- nvinfo : EIATTR_MAXREG_COUNT
	.align		4
        /*003c*/ 	.byte	0x03, 0x1b
        /*003e*/ 	.short	0x00ff


	//----- nvinfo : EIATTR_NUM_BARRIERS
	.align		4
        /*0040*/ 	.byte	0x02, 0x4c
        /*0042*/ 	.byte	0x01
	.zero		1


	//----- nvinfo : EIATTR_MERCURY_ISA_VERSION
	.align		4
        /*0044*/ 	.byte	0x03, 0x5f
        /*0046*/ 	.short	0x0101


	//----- nvinfo : EIATTR_VRC_CTA_INIT_COUNT
	.align		4
        /*0048*/ 	.byte	0x02, 0x4a
	.zero		1
	.zero		1


	//----- nvinfo : EIATTR_EXIT_INSTR_OFFSETS
	.align		4
        /*004c*/ 	.byte	0x04, 0x1c
        /*004e*/ 	.short	(.L_15 - .L_14)


	//   ....[0]....
.L_14:
        /*0050*/ 	.word	0x00000810


	//   ....[1]....
        /*0054*/ 	.word	0x000008b0


	//----- nvinfo : EIATTR_CRS_STACK_SIZE
	.align		4
.L_15:
        /*0058*/ 	.byte	0x04, 0x1e
        /*005a*/ 	.short	(.L_17 - .L_16)
.L_16:
        /*005c*/ 	.word	0x00000000


	//----- nvinfo : EIATTR_CBANK_PARAM_SIZE
	.align		4
.L_17:
        /*0060*/ 	.byte	0x03, 0x19
        /*0062*/ 	.short	0x0014


	//----- nvinfo : EIATTR_PARAM_CBANK
	.align		4
        /*0064*/ 	.byte	0x04, 0x0a
        /*0066*/ 	.short	(.L_19 - .L_18)
	.align		4
.L_18:
        /*0068*/ 	.word	index@(.nv.constant0.reduce)
        /*006c*/ 	.short	0x0380
        /*006e*/ 	.short	0x0014


	//----- nvinfo : EIATTR_SW_WAR
	.align		4
.L_19:
        /*0070*/ 	.byte	0x04, 0x36
        /*0072*/ 	.short	(.L_21 - .L_20)
.L_20:
        /*0074*/ 	.word	0x00000008
.L_21:


//--------------------- .nv.callgraph             --------------------------
	.section	.nv.callgraph,"",@"SHT_CUDA_CALLGRAPH"
	.align	4
	.sectionentsize	8
	.align		4
        /*0000*/ 	.word	0x00000000
	.align		4
        /*0004*/ 	.word	0xffffffff
	.align		4
        /*0008*/ 	.word	0x00000000
	.align		4
        /*000c*/ 	.word	0xfffffffe
	.align		4
        /*0010*/ 	.word	0x00000000
	.align		4
        /*0014*/ 	.word	0xfffffffd
	.align		4
        /*0018*/ 	.word	0x00000000
	.align		4
        /*001c*/ 	.word	0xfffffffc


//--------------------- .text.reduce              --------------------------
	.section	.text.reduce,"ax",@progbits
	.align	128
        .global         reduce
        .type           reduce,@function
        .size           reduce,(.L_x_15 - reduce)
        .other          reduce,@"STO_CUDA_ENTRY STV_DEFAULT"
reduce:
.text.reduce:
[----:B------:R-:W-:Y:S01]  /*0000*/  LDC R1, c[0x0][0x37c] ;  /* 0x0000df00ff017b82 */ /* 0x000fe20000000800 */
[----:B------:R-:W0:Y:S07]  /*0010*/  S2R R0, SR_CTAID.X ;  /* 0x0000000000007919 */ /* 0x000e2e0000002500 */
[----:B------:R-:W1:Y:S01]  /*0020*/  S2UR UR9, SR_CTAID.Y ;  /* 0x00000000000979c3 */ /* 0x000e620000002600 */
[----:B------:R-:W0:Y:S01]  /*0030*/  LDCU UR8, c[0x0][0x360] ;  /* 0x00006c00ff0877ac */ /* 0x000e220008000800 */
[----:B------:R-:W0:Y:S01]  /*0040*/  S2R R3, SR_TID.X ;  /* 0x0000000000037919 */ /* 0x000e220000002100 */
[----:B------:R-:W2:Y:S05]  /*0050*/  LDCU.64 UR6, c[0x0][0x358] ;  /* 0x00006b00ff0677ac */ /* 0x000eaa0008000a00 */
[----:B------:R-:W1:Y:S08]  /*0060*/  LDC R11, c[0x0][0x390] ;  /* 0x0000e400ff0b7b82 */ /* 0x000e700000000800 */
[----:B------:R-:W3:Y:S01]  /*0070*/  LDC.64 R6, c[0x0][0x380] ;  /* 0x0000e000ff067b82 */ /* 0x000ee20000000a00 */
[----:B0-----:R-:W-:-:S04]  /*0080*/  IMAD R2, R0, UR8, R3 ;  /* 0x0000000800027c24 */ /* 0x001fc8000f8e0203 */
[----:B-1----:R-:W-:-:S04]  /*0090*/  IMAD R2, R11, UR9, R2 ;  /* 0x000000090b027c24 */ /* 0x002fc8000f8e0202 */
[----:B------:R-:W-:-:S04]  /*00a0*/  IMAD.SHL.U32 R5, R2, 0x2, RZ ;  /* 0x0000000202057824 */ /* 0x000fc800078e00ff */
[----:B---3--:R-:W-:-:S05]  /*00b0*/  IMAD.WIDE.U32 R6, R5, 0x4, R6 ;  /* 0x0000000405067825 */ /* 0x008fca00078e0006 */
[----:B--2---:R-:W2:Y:S04]  /*00c0*/  LDG.E R8, desc[UR6][R6.64] ;  /* 0x0000000606087981 */ /* 0x004ea8000c1e1900 */
[----:B------:R-:W2:Y:S01]  /*00d0*/  LDG.E R9, desc[UR6][R6.64+0x4] ;  /* 0x0000040606097981 */ /* 0x000ea2000c1e1900 */
[----:B------:R-:W0:Y:S01]  /*00e0*/  S2UR UR5, SR_CgaCtaId ;  /* 0x00000000000579c3 */ /* 0x000e220000008800 */
[----:B------:R-:W-:Y:S02]  /*00f0*/  UMOV UR4, 0x400 ;  /* 0x0000040000047882 */ /* 0x000fe40000000000 */
[----:B0-----:R-:W-:Y:S02]  /*0100*/  ULEA UR4, UR5, UR4, 0x18 ;  /* 0x0000000405047291 */ /* 0x001fe4000f8ec0ff */
[----:B------:R-:W-:-:S04]  /*0110*/  UIADD3 UR5, UPT, UPT, -UR8, URZ, URZ ;  /* 0x000000ff08057290 */ /* 0x000fc8000fffe1ff */
[----:B------:R-:W-:Y:S02]  /*0120*/  LEA R2, R3, UR4, 0x3 ;  /* 0x0000000403027c11 */ /* 0x000fe4000f8e18ff */
[----:B------:R-:W-:-:S05]  /*0130*/  IMAD R4, R0, UR5, R11 ;  /* 0x0000000500047c24 */ /* 0x000fca000f8e020b */
[C---:B------:R-:W-:Y:S02]  /*0140*/  ISETP.NE.AND P0, PT, R4.reuse, RZ, PT ;  /* 0x000000ff0400720c */ /* 0x040fe40003f05270 */
[----:B------:R-:W-:Y:S01]  /*0150*/  VIMNMX.U32 R4, PT, PT, R4, UR8, PT ;  /* 0x0000000804047c48 */ /* 0x000fe2000bfe0000 */
[----:B--2---:R0:W-:Y:S01]  /*0160*/  STS.64 [R2], R8 ;  /* 0x0000000802007388 */ /* 0x0041e20000000a00 */
[----:B------:R-:W-:Y:S09]  /*0170*/  BAR.SYNC.DEFER_BLOCKING 0x0 ;  /* 0x0000000000007b1d */ /* 0x000ff20000010000 */
[----:B------:R-:W-:Y:S05]  /*0180*/  @!P0 BRA `(.L_x_0) ;  /* 0x0000000400948947 */ /* 0x000fea0003800000 */
[----:B------:R-:W-:-:S05]  /*0190*/  VIADD R5, R4, 0x1 ;  /* 0x0000000104057836 */ /* 0x000fca0000000000 */
[----:B0-----:R-:W-:-:S04]  /*01a0*/  SHF.R.U32.HI R8, RZ, 0x1, R5 ;  /* 0x00000001ff087819 */ /* 0x001fc80000011605 */
[----:B------:R-:W-:Y:S01]  /*01b0*/  LOP3.LUT P0, R5, R8, 0x3, RZ, 0xc0, !PT ;  /* 0x0000000308057812 */ /* 0x000fe2000780c0ff */
[----:B------:R-:W-:-:S12]  /*01c0*/  IMAD.MOV.U32 R6, RZ, RZ, R8 ;  /* 0x000000ffff067224 */ /* 0x000fd800078e0008 */
[----:B------:R-:W-:Y:S05]  /*01d0*/  @!P0 BRA `(.L_x_1) ;  /* 0x0000000000648947 */ /* 0x000fea0003800000 */
[C---:B------:R-:W-:Y:S01]  /*01e0*/  IMAD.IADD R7, R8.reuse, 0x1, R3 ;  /* 0x0000000108077824 */ /* 0x040fe200078e0203 */
[----:B------:R-:W-:Y:S01]  /*01f0*/  LOP3.LUT R6, R8, 0x7ffffffc, RZ, 0xc0, !PT ;  /* 0x7ffffffc08067812 */ /* 0x000fe200078ec0ff */
[----:B------:R-:W-:Y:S02]  /*0200*/  IMAD.MOV R9, RZ, RZ, -R5 ;  /* 0x000000ffff097224 */ /* 0x000fe400078e0a05 */
[----:B------:R-:W-:Y:S01]  /*0210*/  IMAD.MOV.U32 R10, RZ, RZ, R8 ;  /* 0x000000ffff0a7224 */ /* 0x000fe200078e0008 */
[----:B------:R-:W-:-:S07]  /*0220*/  LEA R5, R7, UR4, 0x3 ;  /* 0x0000000407057c11 */ /* 0x000fce000f8e18ff */
.L_x_4:
[----:B------:R-:W-:Y:S01]  /*0230*/  ISETP.GE.U32.AND P0, PT, R7, R4, PT ;  /* 0x000000040700720c */ /* 0x000fe20003f06070 */
[----:B------:R-:W-:Y:S03]  /*0240*/  BSSY.RECONVERGENT B0, `(.L_x_2) ;  /* 0x000000b000007945 */ /* 0x000fe60003800200 */
[----:B------:R-:W-:-:S13]  /*0250*/  ISETP.GE.U32.OR P0, PT, R3, R10, P0 ;  /* 0x0000000a0300720c */ /* 0x000fda0000706470 */
[----:B0-----:R-:W-:Y:S05]  /*0260*/  @P0 BRA `(.L_x_3) ;  /* 0x0000000000200947 */ /* 0x001fea0003800000 */
[----:B------:R-:W-:Y:S04]  /*0270*/  LDS R11, [R2] ;  /* 0x00000000020b7984 */ /* 0x000fe80000000800 */
[----:B------:R-:W0:Y:S02]  /*0280*/  LDS R12, [R5] ;  /* 0x00000000050c7984 */ /* 0x000e240000000800 */
[----:B0-----:R-:W-:-:S05]  /*0290*/  VIMNMX R11, PT, PT, R11, R12, PT ;  /* 0x0000000c0b0b7248 */ /* 0x001fca0003fe0100 */
[----:B------:R-:W-:Y:S04]  /*02a0*/  STS [R2], R11 ;  /* 0x0000000b02007388 */ /* 0x000fe80000000800 */
[----:B------:R-:W0:Y:S02]  /*02b0*/  LDS.64 R12, [R5] ;  /* 0x00000000050c7984 */ /* 0x000e240000000a00 */
[----:B0-----:R-:W-:-:S13]  /*02c0*/  ISETP.GE.AND P0, PT, R11, R12, PT ;  /* 0x0000000c0b00720c */ /* 0x001fda0003f06270 */
[----:B------:R-:W0:Y:S04]  /*02d0*/  @!P0 LDS R13, [R2+0x4] ;  /* 0x00000400020d8984 */ /* 0x000e280000000800 */
[----:B0-----:R0:W-:Y:S02]  /*02e0*/  STS [R2+0x4], R13 ;  /* 0x0000040d02007388 */ /* 0x0011e40000000800 */
.L_x_3:
[----:B------:R-:W-:Y:S05]  /*02f0*/  BSYNC.RECONVERGENT B0 ;  /* 0x0000000000007941 */ /* 0x000fea0003800200 */
.L_x_2:
[----:B------:R-:W-:Y:S01]  /*0300*/  VIADD R9, R9, 0x1 ;  /* 0x0000000109097836 */ /* 0x000fe20000000000 */
[----:B------:R-:W-:Y:S01]  /*0310*/  BAR.SYNC.DEFER_BLOCKING 0x0 ;  /* 0x0000000000007b1d */ /* 0x000fe20000010000 */
[----:B------:R-:W-:Y:S02]  /*0320*/  VIADD R7, R7, 0xffffffff ;  /* 0xffffffff07077836 */ /* 0x000fe40000000000 */
[----:B------:R-:W-:Y:S01]  /*0330*/  VIADD R10, R10, 0xffffffff ;  /* 0xffffffff0a0a7836 */ /* 0x000fe20000000000 */
[----:B------:R-:W-:Y:S01]  /*0340*/  ISETP.NE.AND P0, PT, R9, RZ, PT ;  /* 0x000000ff0900720c */ /* 0x000fe20003f05270 */
[----:B------:R-:W-:-:S12]  /*0350*/  VIADD R5, R5, 0xfffffff8 ;  /* 0xfffffff805057836 */ /* 0x000fd80000000000 */
[----:B------:R-:W-:Y:S05]  /*0360*/  @P0 BRA `(.L_x_4) ;  /* 0xfffffffc00b00947 */ /* 0x000fea000383ffff */
.L_x_1:
[----:B------:R-:W-:-:S05]  /*0370*/  VIADD R5, R8, 0xffffffff ;  /* 0xffffffff08057836 */ /* 0x000fca0000000000 */
[----:B------:R-:W-:-:S13]  /*0380*/  ISETP.GE.U32.AND P0, PT, R5, 0x3, PT ;  /* 0x000000030500780c */ /* 0x000fda0003f06070 */
[----:B------:R-:W-:Y:S05]  /*0390*/  @!P0 BRA `(.L_x_0) ;  /* 0x0000000400108947 */ /* 0x000fea0003800000 */
.L_x_13:
[----:B0-----:R-:W-:Y:S01]  /*03a0*/  IMAD.IADD R13, R3, 0x1, R6 ;  /* 0x00000001030d7824 */ /* 0x001fe200078e0206 */
[----:B------:R-:W-:Y:S01]  /*03b0*/  BSSY.RECONVERGENT B0, `(.L_x_5) ;  /* 0x0000016000007945 */ /* 0x000fe20003800200 */
[C---:B------:R-:W-:Y:S02]  /*03c0*/  VIADD R8, R6.reuse, 0xffffffff ;  /* 0xffffffff06087836 */ /* 0x040fe40000000000 */
[C---:B------:R-:W-:Y:S01]  /*03d0*/  VIADD R5, R13.reuse, 0xffffffff ;  /* 0xffffffff0d057836 */ /* 0x040fe20000000000 */
[C---:B------:R-:W-:Y:S01]  /*03e0*/  ISETP.GE.U32.AND P2, PT, R13.reuse, R4, PT ;  /* 0x000000040d00720c */ /* 0x040fe20003f46070 */
[----:B------:R-:W-:Y:S02]  /*03f0*/  VIADD R7, R13, 0xfffffffe ;  /* 0xfffffffe0d077836 */ /* 0x000fe40000000000 */
[----:B------:R-:W-:Y:S01]  /*0400*/  VIADD R10, R6, 0xfffffffe ;  /* 0xfffffffe060a7836 */ /* 0x000fe20000000000 */
[----:B------:R-:W-:Y:S02]  /*0410*/  ISETP.GE.U32.OR P2, PT, R3, R6, P2 ;  /* 0x000000060300720c */ /* 0x000fe40001746470 */
[----:B------:R-:W-:-:S02]  /*0420*/  ISETP.GE.U32.AND P0, PT, R5, R4, PT ;  /* 0x000000040500720c */ /* 0x000fc40003f06070 */
[----:B------:R-:W-:Y:S02]  /*0430*/  ISETP.GE.U32.AND P1, PT, R7, R4, PT ;  /* 0x000000040700720c */ /* 0x000fe40003f26070 */
[C---:B------:R-:W-:Y:S02]  /*0440*/  ISETP.GE.U32.OR P0, PT, R3.reuse, R8, P0 ;  /* 0x000000080300720c */ /* 0x040fe40000706470 */
[----:B------:R-:W-:Y:S02]  /*0450*/  ISETP.GE.U32.OR P1, PT, R3, R10, P1 ;  /* 0x0000000a0300720c */ /* 0x000fe40000f26470 */
[----:B------:R-:W-:-:S03]  /*0460*/  LEA R5, R13, UR4, 0x3 ;  /* 0x000000040d057c11 */ /* 0x000fc6000f8e18ff */
[----:B-123--:R-:W-:Y:S08]  /*0470*/  @P2 BRA `(.L_x_6) ;  /* 0x0000000000242947 */ /* 0x00eff00003800000 */
[----:B------:R-:W-:Y:S04]  /*0480*/  LDS R7, [R2] ;  /* 0x0000000002077984 */ /* 0x000fe80000000800 */
[----:B------:R-:W0:Y:S02]  /*0490*/  LDS R8, [R5] ;  /* 0x0000000005087984 */ /* 0x000e240000000800 */
[----:B0-----:R-:W-:-:S05]  /*04a0*/  VIMNMX R7, PT, PT, R7, R8, PT ;  /* 0x0000000807077248 */ /* 0x001fca0003fe0100 */
[----:B------:R-:W-:Y:S04]  /*04b0*/  STS [R2], R7 ;  /* 0x0000000702007388 */ /* 0x000fe80000000800 */
[----:B------:R-:W0:Y:S02]  /*04c0*/  LDS.64 R8, [R5] ;  /* 0x0000000005087984 */ /* 0x000e240000000a00 */
[----:B0-----:R-:W-:-:S13]  /*04d0*/  ISETP.GE.AND P2, PT, R7, R8, PT ;  /* 0x000000080700720c */ /* 0x001fda0003f46270 */
[----:B------:R-:W0:Y:S01]  /*04e0*/  @!P2 LDS R11, [R2+0x4] ;  /* 0x00000400020ba984 */ /* 0x000e220000000800 */
[----:B------:R-:W-:-:S05]  /*04f0*/  @P2 IMAD.MOV.U32 R11, RZ, RZ, R9 ;  /* 0x000000ffff0b2224 */ /* 0x000fca00078e0009 */
[----:B0-----:R0:W-:Y:S02]  /*0500*/  STS [R2+0x4], R11 ;  /* 0x0000040b02007388 */ /* 0x0011e40000000800 */
.L_x_6:
[----:B------:R-:W-:Y:S05]  /*0510*/  BSYNC.RECONVERGENT B0 ;  /* 0x0000000000007941 */ /* 0x000fea0003800200 */
.L_x_5:
[----:B------:R-:W-:Y:S06]  /*0520*/  BAR.SYNC.DEFER_BLOCKING 0x0 ;  /* 0x0000000000007b1d */ /* 0x000fec0000010000 */
[----:B------:R-:W-:Y:S04]  /*0530*/  BSSY.RECONVERGENT B0, `(.L_x_7) ;  /* 0x000000a000007945 */ /* 0x000fe80003800200 */
[----:B------:R-:W-:Y:S05]  /*0540*/  @P0 BRA `(.L_x_8) ;  /* 0x0000000000200947 */ /* 0x000fea0003800000 */
[----:B------:R-:W-:Y:S04]  /*0550*/  LDS R7, [R2] ;  /* 0x0000000002077984 */ /* 0x000fe80000000800 */
[----:B------:R-:W1:Y:S02]  /*0560*/  LDS R8, [R5+-0x8] ;  /* 0xfffff80005087984 */ /* 0x000e640000000800 */
[----:B-1----:R-:W-:-:S05]  /*0570*/  VIMNMX R7, PT, PT, R7, R8, PT ;  /* 0x0000000807077248 */ /* 0x002fca0003fe0100 */
[----:B------:R-:W-:Y:S04]  /*0580*/  STS [R2], R7 ;  /* 0x0000000702007388 */ /* 0x000fe80000000800 */
[----:B------:R-:W1:Y:S02]  /*0590*/  LDS.64 R8, [R5+-0x8] ;  /* 0xfffff80005087984 */ /* 0x000e640000000a00 */
[----:B-1----:R-:W-:-:S13]  /*05a0*/  ISETP.GE.AND P0, PT, R7, R8, PT ;  /* 0x000000080700720c */ /* 0x002fda0003f06270 */
[----:B------:R-:W1:Y:S04]  /*05b0*/  @!P0 LDS R9, [R2+0x4] ;  /* 0x0000040002098984 */ /* 0x000e680000000800 */
[----:B-1----:R1:W-:Y:S02]  /*05c0*/  STS [R2+0x4], R9 ;  /* 0x0000040902007388 */ /* 0x0023e40000000800 */
.L_x_8:
[----:B------:R-:W-:Y:S05]  /*05d0*/  BSYNC.RECONVERGENT B0 ;  /* 0x0000000000007941 */ /* 0x000fea0003800200 */
.L_x_7:
[----:B------:R-:W-:Y:S06]  /*05e0*/  BAR.SYNC.DEFER_BLOCKING 0x0 ;  /* 0x0000000000007b1d */ /* 0x000fec0000010000 */
[----:B------:R-:W-:Y:S04]  /*05f0*/  BSSY.RECONVERGENT B0, `(.L_x_9) ;  /* 0x000000a000007945 */ /* 0x000fe80003800200 */
[----:B------:R-:W-:Y:S05]  /*0600*/  @P1 BRA `(.L_x_10) ;  /* 0x0000000000201947 */ /* 0x000fea0003800000 */
[----:B------:R-:W-:Y:S04]  /*0610*/  LDS R7, [R2] ;  /* 0x0000000002077984 */ /* 0x000fe80000000800 */
[----:B------:R-:W2:Y:S02]  /*0620*/  LDS R8, [R5+-0x10] ;  /* 0xfffff00005087984 */ /* 0x000ea40000000800 */
[----:B--2---:R-:W-:-:S05]  /*0630*/  VIMNMX R7, PT, PT, R7, R8, PT ;  /* 0x0000000807077248 */ /* 0x004fca0003fe0100 */
[----:B------:R-:W-:Y:S04]  /*0640*/  STS [R2], R7 ;  /* 0x0000000702007388 */ /* 0x000fe80000000800 */
[----:B-1----:R-:W1:Y:S02]  /*0650*/  LDS.64 R8, [R5+-0x10] ;  /* 0xfffff00005087984 */ /* 0x002e640000000a00 */
[----:B-1----:R-:W-:-:S13]  /*0660*/  ISETP.GE.AND P0, PT, R7, R8, PT ;  /* 0x000000080700720c */ /* 0x002fda0003f06270 */
[----:B------:R-:W1:Y:S04]  /*0670*/  @!P0 LDS R9, [R2+0x4] ;  /* 0x0000040002098984 */ /* 0x000e680000000800 */
[----:B-1----:R2:W-:Y:S02]  /*0680*/  STS [R2+0x4], R9 ;  /* 0x0000040902007388 */ /* 0x0025e40000000800 */
.L_x_10:
[----:B------:R-:W-:Y:S05]  /*0690*/  BSYNC.RECONVERGENT B0 ;  /* 0x0000000000007941 */ /* 0x000fea0003800200 */
.L_x_9:
[----:B------:R-:W-:Y:S01]  /*06a0*/  VIADD R7, R13, 0xfffffffd ;  /* 0xfffffffd0d077836 */ /* 0x000fe20000000000 */
[----:B------:R-:W-:Y:S01]  /*06b0*/  BAR.SYNC.DEFER_BLOCKING 0x0 ;  /* 0x0000000000007b1d */ /* 0x000fe20000010000 */
[----:B------:R-:W-:-:S03]  /*06c0*/  VIADD R8, R6, 0xfffffffd ;  /* 0xfffffffd06087836 */ /* 0x000fc60000000000 */
[----:B------:R-:W-:Y:S02]  /*06d0*/  ISETP.GE.U32.AND P0, PT, R7, R4, PT ;  /* 0x000000040700720c */ /* 0x000fe40003f06070 */
[----:B------:R-:W-:Y:S02]  /*06e0*/  BSSY.RECONVERGENT B0, `(.L_x_11) ;  /* 0x000000b000007945 */ /* 0x000fe40003800200 */
[----:B------:R-:W-:-:S13]  /*06f0*/  ISETP.GE.U32.OR P0, PT, R3, R8, P0 ;  /* 0x000000080300720c */ /* 0x000fda0000706470 */
[----:B------:R-:W-:Y:S05]  /*0700*/  @P0 BRA `(.L_x_12) ;  /* 0x0000000000200947 */ /* 0x000fea0003800000 */
[----:B------:R-:W-:Y:S04]  /*0710*/  LDS R7, [R2] ;  /* 0x0000000002077984 */ /* 0x000fe80000000800 */
[----:B------:R-:W3:Y:S02]  /*0720*/  LDS R8, [R5+-0x18] ;  /* 0xffffe80005087984 */ /* 0x000ee40000000800 */
[----:B---3--:R-:W-:-:S05]  /*0730*/  VIMNMX R7, PT, PT, R7, R8, PT ;  /* 0x0000000807077248 */ /* 0x008fca0003fe0100 */
[----:B------:R-:W-:Y:S04]  /*0740*/  STS [R2], R7 ;  /* 0x0000000702007388 */ /* 0x000fe80000000800 */
[----:B-12---:R-:W1:Y:S02]  /*0750*/  LDS.64 R8, [R5+-0x18] ;  /* 0xffffe80005087984 */ /* 0x006e640000000a00 */
[----:B-1----:R-:W-:-:S13]  /*0760*/  ISETP.GE.AND P0, PT, R7, R8, PT ;  /* 0x000000080700720c */ /* 0x002fda0003f06270 */
[----:B------:R-:W1:Y:S04]  /*0770*/  @!P0 LDS R9, [R2+0x4] ;  /* 0x0000040002098984 */ /* 0x000e680000000800 */
[----:B-1----:R3:W-:Y:S02]  /*0780*/  STS [R2+0x4], R9 ;  /* 0x0000040902007388 */ /* 0x0027e40000000800 */
.L_x_12:
[----:B------:R-:W-:Y:S05]  /*0790*/  BSYNC.RECONVERGENT B0 ;  /* 0x0000000000007941 */ /* 0x000fea0003800200 */
.L_x_11:
[----:B------:R-:W-:Y:S01]  /*07a0*/  VIADD R6, R6, 0xfffffffc ;  /* 0xfffffffc06067836 */ /* 0x000fe20000000000 */
[----:B------:R-:W-:Y:S04]  /*07b0*/  BAR.SYNC.DEFER_BLOCKING 0x0 ;  /* 0x0000000000007b1d */ /* 0x000fe80000010000 */
[----:B------:R-:W-:-:S13]  /*07c0*/  ISETP.NE.AND P0, PT, R6, RZ, PT ;  /* 0x000000ff0600720c */ /* 0x000fda0003f05270 */
[----:B------:R-:W-:Y:S05]  /*07d0*/  @P0 BRA `(.L_x_13) ;  /* 0xfffffff800f00947 */ /* 0x000fea000383ffff */
.L_x_0:
[----:B------:R-:W4:Y:S01]  /*07e0*/  LDC R5, c[0x0][0x370] ;  /* 0x0000dc00ff057b82 */ /* 0x000f220000000800 */
[----:B------:R-:W-:Y:S01]  /*07f0*/  ISETP.NE.AND P0, PT, R3, RZ, PT ;  /* 0x000000ff0300720c */ /* 0x000fe20003f05270 */
[----:B----4-:R-:W-:-:S12]  /*0800*/  IMAD R0, R5, UR9, R0 ;  /* 0x0000000905007c24 */ /* 0x010fd8000f8e0200 */
[----:B------:R-:W-:Y:S05]  /*0810*/  @P0 EXIT ;  /* 0x000000000000094d */ /* 0x000fea0003800000 */
[----:B------:R-:W4:Y:S01]  /*0820*/  S2UR UR5, SR_CgaCtaId ;  /* 0x00000000000579c3 */ /* 0x000f220000008800 */
[----:B------:R-:W-:Y:S01]  /*0830*/  UMOV UR4, 0x400 ;  /* 0x0000040000047882 */ /* 0x000fe20000000000 */
[----:B------:R-:W-:-:S06]  /*0840*/  IMAD.SHL.U32 R7, R0, 0x2, RZ ;  /* 0x0000000200077824 */ /* 0x000fcc00078e00ff */
[----:B0123--:R-:W0:Y:S01]  /*0850*/  LDC.64 R2, c[0x0][0x388] ;  /* 0x0000e200ff027b82 */ /* 0x00fe220000000a00 */
[----:B----4-:R-:W-:Y:S01]  /*0860*/  ULEA UR4, UR5, UR4, 0x18 ;  /* 0x0000000405047291 */ /* 0x010fe2000f8ec0ff */
[----:B0-----:R-:W-:-:S08]  /*0870*/  IMAD.WIDE R2, R7, 0x4, R2 ;  /* 0x0000000407027825 */ /* 0x001fd000078e0202 */
[----:B------:R-:W0:Y:S04]  /*0880*/  LDS.64 R4, [UR4] ;  /* 0x00000004ff047984 */ /* 0x000e280008000a00 */
[----:B0-----:R-:W-:Y:S04]  /*0890*/  STG.E desc[UR6][R2.64], R4 ;  /* 0x0000000402007986 */ /* 0x001fe8000c101906 */
[----:B------:R-:W-:Y:S01]  /*08a0*/  STG.E desc[UR6][R2.64+0x4], R5 ;  /* 0x0000040502007986 */ /* 0x000fe2000c101906 */
[----:B------:R-:W-:Y:S05]  /*08b0*/  EXIT ;  /* 0x000000000000794d */ /* 0x000fea0003800000 */
.L_x_14:
[----:B------:R-:W-:-:S00]  /*08c0*/  BRA `(.L_x_14) ;  /* 0xfffffffc00fc7947 */ /* 0x000fc0000383ffff */
[----:B------:R-:W-:-:S00]  /*08d0*/  NOP ;  /* 0x0000000000007918 */ /* 0x000fc00000000000 */
        /* <DEDUP_REMOVED lines=10> */
.L_x_15:


//--------------------- .nv.shared.reduce         --------------------------
	.section	.nv.shared.reduce,"aw",@nobits
	.sectionflags	@""
	.align	16
	.zero		1024


//--------------------- .nv.shared.reserved.0     --------------------------
	.section	.nv.shared.reserved.0,"aw",@nobits
	.weak		__nv_reservedSMEM_offset_0_alias
	.size		__nv_reservedSMEM_offset_0_alias, 0, 64
	.other		__nv_reservedSMEM_offset_0_alias,@"STO_CUDA_RESERVED_SHARED STV_DEFAULT"
__nv_reservedSMEM_offset_0_alias:
	.zero		0
	.zero		64


//--------------------- .nv.constant0.reduce      --------------------------
	.section	.nv.constant0.reduce,"a",@progbits
	.sectionflags	@""
	.align	4
.nv.constant0.reduce:
	.zero		916


//--------------------- SYMBOLS --------------------------

	.type		.nv.reservedSmem.offset0,@object
	.size		.nv.reservedSmem.offset0,0x4
	.type		.nv.reservedSmem.cap,@object
	.size		.nv.reservedSmem.cap,0x4
